//
// Generated by NVIDIA NVVM Compiler
//
// Compiler Build ID: CL-36424714
// Cuda compilation tools, release 13.0, V13.0.88
// Based on NVVM 20.0.0
//

.version 9.0
.target sm_100
.address_size 64

	// .globl	generatePrimaryRay

.visible .entry generatePrimaryRay()
{


	ret;

}
	// .globl	exception
.visible .entry exception()
{


	ret;

}
	// .globl	materialHit
.visible .entry materialHit()
{


	ret;

}
	// .globl	materialMiss
.visible .entry materialMiss()
{


	ret;

}


// ===== COMPILED SASS (sm_100) =====

	.target	sm_100

	.elftype	@"ET_EXEC"


//--------------------- .note.nv.tkinfo           --------------------------
	.section	.note.nv.tkinfo,"",@"SHT_NOTE"
	.sectionflags	@"SHF_NOTE_NV_TKINFO"
	.tkinfo
        /*0018*/ 	.word	0x00000002
        /*0030*/ 	.string	""
        /*0030*/ 	.string	"ptxas"
        /*0030*/ 	.string	"Cuda compilation tools, release 13.0, V13.0.88"
        /*0030*/ 	.string	"Build cuda_13.0.r13.0/compiler.36424714_0"
        /*0030*/ 	.string	"-arch sm_100 -m 64 "



//--------------------- .note.nv.cuinfo           --------------------------
	.section	.note.nv.cuinfo,"",@"SHT_NOTE"
	.sectionflags	@"SHF_NOTE_NV_CUINFO"
        /*0018*/ 	.short	0x0002
        /*001a*/ 	.short	0x0064
        /*001c*/ 	.short	0x0082
	.zero		2


//--------------------- .nv.info                  --------------------------
	.section	.nv.info,"",@"SHT_CUDA_INFO"
	.align	4


	//----- nvinfo : EIATTR_REGCOUNT
	.align		4
        /*0000*/ 	.byte	0x04, 0x2f
        /*0002*/ 	.short	(.L_1 - .L_0)
	.align		4
.L_0:
        /*0004*/ 	.word	index@(generatePrimaryRay)
        /*0008*/ 	.word	0x00000004


	//----- nvinfo : EIATTR_FRAME_SIZE
	.align		4
.L_1:
        /*000c*/ 	.byte	0x04, 0x11
        /*000e*/ 	.short	(.L_3 - .L_2)
	.align		4
.L_2:
        /*0010*/ 	.word	index@(generatePrimaryRay)
        /*0014*/ 	.word	0x00000000


	//----- nvinfo : EIATTR_REGCOUNT
	.align		4
.L_3:
        /*0018*/ 	.byte	0x04, 0x2f
        /*001a*/ 	.short	(.L_5 - .L_4)
	.align		4
.L_4:
        /*001c*/ 	.word	index@(exception)
        /*0020*/ 	.word	0x00000004


	//----- nvinfo : EIATTR_FRAME_SIZE
	.align		4
.L_5:
        /*0024*/ 	.byte	0x04, 0x11
        /*0026*/ 	.short	(.L_7 - .L_6)
	.align		4
.L_6:
        /*0028*/ 	.word	index@(exception)
        /*002c*/ 	.word	0x00000000


	//----- nvinfo : EIATTR_REGCOUNT
	.align		4
.L_7:
        /*0030*/ 	.byte	0x04, 0x2f
        /*0032*/ 	.short	(.L_9 - .L_8)
	.align		4
.L_8:
        /*0034*/ 	.word	index@(materialHit)
        /*0038*/ 	.word	0x00000004


	//----- nvinfo : EIATTR_FRAME_SIZE
	.align		4
.L_9:
        /*003c*/ 	.byte	0x04, 0x11
        /*003e*/ 	.short	(.L_11 - .L_10)
	.align		4
.L_10:
        /*0040*/ 	.word	index@(materialHit)
        /*0044*/ 	.word	0x00000000


	//----- nvinfo : EIATTR_REGCOUNT
	.align		4
.L_11:
        /*0048*/ 	.byte	0x04, 0x2f
        /*004a*/ 	.short	(.L_13 - .L_12)
	.align		4
.L_12:
        /*004c*/ 	.word	index@(materialMiss)
        /*0050*/ 	.word	0x00000004


	//----- nvinfo : EIATTR_FRAME_SIZE
	.align		4
.L_13:
        /*0054*/ 	.byte	0x04, 0x11
        /*0056*/ 	.short	(.L_15 - .L_14)
	.align		4
.L_14:
        /*0058*/ 	.word	index@(materialMiss)
        /*005c*/ 	.word	0x00000000


	//----- nvinfo : EIATTR_MIN_STACK_SIZE
	.align		4
.L_15:
        /*0060*/ 	.byte	0x04, 0x12
        /*0062*/ 	.short	(.L_17 - .L_16)
	.align		4
.L_16:
        /*0064*/ 	.word	index@(materialMiss)
        /*0068*/ 	.word	0x00000000


	//----- nvinfo : EIATTR_MIN_STACK_SIZE
	.align		4
.L_17:
        /*006c*/ 	.byte	0x04, 0x12
        /*006e*/ 	.short	(.L_19 - .L_18)
	.align		4
.L_18:
        /*0070*/ 	.word	index@(materialHit)
        /*0074*/ 	.word	0x00000000


	//----- nvinfo : EIATTR_MIN_STACK_SIZE
	.align		4
.L_19:
        /*0078*/ 	.byte	0x04, 0x12
        /*007a*/ 	.short	(.L_21 - .L_20)
	.align		4
.L_20:
        /*007c*/ 	.word	index@(exception)
        /*0080*/ 	.word	0x00000000


	//----- nvinfo : EIATTR_MIN_STACK_SIZE
	.align		4
.L_21:
        /*0084*/ 	.byte	0x04, 0x12
        /*0086*/ 	.short	(.L_23 - .L_22)
	.align		4
.L_22:
        /*0088*/ 	.word	index@(generatePrimaryRay)
        /*008c*/ 	.word	0x00000000
.L_23:


//--------------------- .nv.compat                --------------------------
	.section	.nv.compat,"",@"SHT_CUDA_COMPAT_INFO"
	.align	4
        /*0000*/ 	.byte	0x02, 0x09, 0x00, 0x00, 0x02, 0x02, 0x01, 0x00, 0x02, 0x05, 0x05, 0x00, 0x03, 0x07, 0x01, 0x01
        /*0010*/ 	.byte	0x02, 0x03, 0x00, 0x00, 0x02, 0x06, 0x01, 0x00, 0x04, 0x0b, 0x08, 0x00, 0x09, 0x00, 0x00, 0x00
        /*0020*/ 	.byte	0x00, 0x00, 0x00, 0x00


//--------------------- .nv.info.materialMiss     --------------------------
	.section	.nv.info.materialMiss,"",@"SHT_CUDA_INFO"
	.sectionflags	@""
	.align	4


	//----- nvinfo : EIATTR_CUDA_API_VERSION
	.align		4
        /*0000*/ 	.byte	0x04, 0x37
        /*0002*/ 	.short	(.L_25 - .L_24)
.L_24:
        /*0004*/ 	.word	0x00000082


	//----- nvinfo : EIATTR_SPARSE_MMA_MASK
	.align		4
.L_25:
        /*0008*/ 	.byte	0x03, 0x50
        /*000a*/ 	.short	0x0000


	//----- nvinfo : EIATTR_MAXREG_COUNT
	.align		4
        /*000c*/ 	.byte	0x03, 0x1b
        /*000e*/ 	.short	0x00ff


	//----- nvinfo : EIATTR_MERCURY_ISA_VERSION
	.align		4
        /*0010*/ 	.byte	0x03, 0x5f
        /*0012*/ 	.short	0x0101


	//----- nvinfo : EIATTR_VRC_CTA_INIT_COUNT
	.align		4
        /*0014*/ 	.byte	0x02, 0x4a
	.zero		1
	.zero		1


	//----- nvinfo : EIATTR_EXIT_INSTR_OFFSETS
	.align		4
        /*0018*/ 	.byte	0x04, 0x1c
        /*001a*/ 	.short	(.L_27 - .L_26)


	//   ....[0]....
.L_26:
        /*001c*/ 	.word	0x00000010


	//----- nvinfo : EIATTR_SW_WAR
	.align		4
.L_27:
        /*0020*/ 	.byte	0x04, 0x36
        /*0022*/ 	.short	(.L_29 - .L_28)
.L_28:
        /*0024*/ 	.word	0x00000008
.L_29:


//--------------------- .nv.info.materialHit      --------------------------
	.section	.nv.info.materialHit,"",@"SHT_CUDA_INFO"
	.sectionflags	@""
	.align	4


	//----- nvinfo : EIATTR_CUDA_API_VERSION
	.align		4
        /*0000*/ 	.byte	0x04, 0x37
        /*0002*/ 	.short	(.L_31 - .L_30)
.L_30:
        /*0004*/ 	.word	0x00000082


	//----- nvinfo : EIATTR_SPARSE_MMA_MASK
	.align		4
.L_31:
        /*0008*/ 	.byte	0x03, 0x50
        /*000a*/ 	.short	0x0000


	//----- nvinfo : EIATTR_MAXREG_COUNT
	.align		4
        /*000c*/ 	.byte	0x03, 0x1b
        /*000e*/ 	.short	0x00ff


	//----- nvinfo : EIATTR_MERCURY_ISA_VERSION
	.align		4
        /*0010*/ 	.byte	0x03, 0x5f
        /*0012*/ 	.short	0x0101


	//----- nvinfo : EIATTR_VRC_CTA_INIT_COUNT
	.align		4
        /*0014*/ 	.byte	0x02, 0x4a
	.zero		1
	.zero		1


	//----- nvinfo : EIATTR_EXIT_INSTR_OFFSETS
	.align		4
        /*0018*/ 	.byte	0x04, 0x1c
        /*001a*/ 	.short	(.L_33 - .L_32)


	//   ....[0]....
.L_32:
        /*001c*/ 	.word	0x00000010


	//----- nvinfo : EIATTR_SW_WAR
	.align		4
.L_33:
        /*0020*/ 	.byte	0x04, 0x36
        /*0022*/ 	.short	(.L_35 - .L_34)
.L_34:
        /*0024*/ 	.word	0x00000008
.L_35:


//--------------------- .nv.info.exception        --------------------------
	.section	.nv.info.exception,"",@"SHT_CUDA_INFO"
	.sectionflags	@""
	.align	4


	//----- nvinfo : EIATTR_CUDA_API_VERSION
	.align		4
        /*0000*/ 	.byte	0x04, 0x37
        /*0002*/ 	.short	(.L_37 - .L_36)
.L_36:
        /*0004*/ 	.word	0x00000082


	//----- nvinfo : EIATTR_SPARSE_MMA_MASK
	.align		4
.L_37:
        /*0008*/ 	.byte	0x03, 0x50
        /*000a*/ 	.short	0x0000


	//----- nvinfo : EIATTR_MAXREG_COUNT
	.align		4
        /*000c*/ 	.byte	0x03, 0x1b
        /*000e*/ 	.short	0x00ff


	//----- nvinfo : EIATTR_MERCURY_ISA_VERSION
	.align		4
        /*0010*/ 	.byte	0x03, 0x5f
        /*0012*/ 	.short	0x0101


	//----- nvinfo : EIATTR_VRC_CTA_INIT_COUNT
	.align		4
        /*0014*/ 	.byte	0x02, 0x4a
	.zero		1
	.zero		1


	//----- nvinfo : EIATTR_EXIT_INSTR_OFFSETS
	.align		4
        /*0018*/ 	.byte	0x04, 0x1c
        /*001a*/ 	.short	(.L_39 - .L_38)


	//   ....[0]....
.L_38:
        /*001c*/ 	.word	0x00000010


	//----- nvinfo : EIATTR_SW_WAR
	.align		4
.L_39:
        /*0020*/ 	.byte	0x04, 0x36
        /*0022*/ 	.short	(.L_41 - .L_40)
.L_40:
        /*0024*/ 	.word	0x00000008
.L_41:


//--------------------- .nv.info.generatePrimaryRay --------------------------
	.section	.nv.info.generatePrimaryRay,"",@"SHT_CUDA_INFO"
	.sectionflags	@""
	.align	4


	//----- nvinfo : EIATTR_CUDA_API_VERSION
	.align		4
        /*0000*/ 	.byte	0x04, 0x37
        /*0002*/ 	.short	(.L_43 - .L_42)
.L_42:
        /*0004*/ 	.word	0x00000082


	//----- nvinfo : EIATTR_SPARSE_MMA_MASK
	.align		4
.L_43:
        /*0008*/ 	.byte	0x03, 0x50
        /*000a*/ 	.short	0x0000


	//----- nvinfo : EIATTR_MAXREG_COUNT
	.align		4
        /*000c*/ 	.byte	0x03, 0x1b
        /*000e*/ 	.short	0x00ff


	//----- nvinfo : EIATTR_MERCURY_ISA_VERSION
	.align		4
        /*0010*/ 	.byte	0x03, 0x5f
        /*0012*/ 	.short	0x0101


	//----- nvinfo : EIATTR_VRC_CTA_INIT_COUNT
	.align		4
        /*0014*/ 	.byte	0x02, 0x4a
	.zero		1
	.zero		1


	//----- nvinfo : EIATTR_EXIT_INSTR_OFFSETS
	.align		4
        /*0018*/ 	.byte	0x04, 0x1c
        /*001a*/ 	.short	(.L_45 - .L_44)


	//   ....[0]....
.L_44:
        /*001c*/ 	.word	0x00000010


	//----- nvinfo : EIATTR_SW_WAR
	.align		4
.L_45:
        /*0020*/ 	.byte	0x04, 0x36
        /*0022*/ 	.short	(.L_47 - .L_46)
.L_46:
        /*0024*/ 	.word	0x00000008
.L_47:


//--------------------- .nv.callgraph             --------------------------
	.section	.nv.callgraph,"",@"SHT_CUDA_CALLGRAPH"
	.align	4
	.sectionentsize	8
	.align		4
        /*0000*/ 	.word	0x00000000
	.align		4
        /*0004*/ 	.word	0xffffffff
	.align		4
        /*0008*/ 	.word	0x00000000
	.align		4
        /*000c*/ 	.word	0xfffffffe
	.align		4
        /*0010*/ 	.word	0x00000000
	.align		4
        /*0014*/ 	.word	0xfffffffd
	.align		4
        /*0018*/ 	.word	0x00000000
	.align		4
        /*001c*/ 	.word	0xfffffffc


//--------------------- .text.materialMiss        --------------------------
	.section	.text.materialMiss,"ax",@progbits
	.align	128
        .global         materialMiss
        .type           materialMiss,@function
        .size           materialMiss,(.L_x_4 - materialMiss)
        .other          materialMiss,@"STO_CUDA_ENTRY STV_DEFAULT"
materialMiss:
.text.materialMiss:
[----:B------:R-:W-:Y:S01]  /*0000*/  LDC R1, c[0x0][0x37c] ;  /* 0x0000df00ff017b82 */ /* 0x000fe20000000800 */
[----:B------:R-:W-:Y:S05]  /*0010*/  EXIT ;  /* 0x000000000000794d */ /* 0x000fea0003800000 */
.L_x_0:
[----:B------:R-:W-:-:S00]  /*0020*/  BRA `(.L_x_0) ;  /* 0xfffffffc00fc7947 */ /* 0x000fc0000383ffff */
[----:B------:R-:W-:-:S00]  /*0030*/  NOP ;  /* 0x0000000000007918 */ /* 0x000fc00000000000 */
        /* <DEDUP_REMOVED lines=12> */
.L_x_4:


//--------------------- .text.materialHit         --------------------------
	.section	.text.materialHit,"ax",@progbits
	.align	128
        .global         materialHit
        .type           materialHit,@function
        .size           materialHit,(.L_x_5 - materialHit)
        .other          materialHit,@"STO_CUDA_ENTRY STV_DEFAULT"
materialHit:
.text.materialHit:
[----:B------:R-:W-:Y:S01]  /*0000*/  LDC R1, c[0x0][0x37c] ;  /* 0x0000df00ff017b82 */ /* 0x000fe20000000800 */
[----:B------:R-:W-:Y:S05]  /*0010*/  EXIT ;  /* 0x000000000000794d */ /* 0x000fea0003800000 */
.L_x_1:
        /* <DEDUP_REMOVED lines=14> */
.L_x_5:


//--------------------- .text.exception           --------------------------
	.section	.text.exception,"ax",@progbits
	.align	128
        .global         exception
        .type           exception,@function
        .size           exception,(.L_x_6 - exception)
        .other          exception,@"STO_CUDA_ENTRY STV_DEFAULT"
exception:
.text.exception:
[----:B------:R-:W-:Y:S01]  /*0000*/  LDC R1, c[0x0][0x37c] ;  /* 0x0000df00ff017b82 */ /* 0x000fe20000000800 */
[----:B------:R-:W-:Y:S05]  /*0010*/  EXIT ;  /* 0x000000000000794d */ /* 0x000fea0003800000 */
.L_x_2:
        /* <DEDUP_REMOVED lines=14> */
.L_x_6:


//--------------------- .text.generatePrimaryRay  --------------------------
	.section	.text.generatePrimaryRay,"ax",@progbits
	.align	128
        .global         generatePrimaryRay
        .type           generatePrimaryRay,@function
        .size           generatePrimaryRay,(.L_x_7 - generatePrimaryRay)
        .other          generatePrimaryRay,@"STO_CUDA_ENTRY STV_DEFAULT"
generatePrimaryRay:
.text.generatePrimaryRay:
[----:B------:R-:W-:Y:S01]  /*0000*/  LDC R1, c[0x0][0x37c] ;  /* 0x0000df00ff017b82 */ /* 0x000fe20000000800 */
[----:B------:R-:W-:Y:S05]  /*0010*/  EXIT ;  /* 0x000000000000794d */ /* 0x000fea0003800000 */
.L_x_3:
        /* <DEDUP_REMOVED lines=14> */
.L_x_7:


//--------------------- .nv.shared.reserved.0     --------------------------
	.section	.nv.shared.reserved.0,"aw",@nobits
	.weak		__nv_reservedSMEM_offset_0_alias
	.size		__nv_reservedSMEM_offset_0_alias, 0, 64
	.other		__nv_reservedSMEM_offset_0_alias,@"STO_CUDA_RESERVED_SHARED STV_DEFAULT"
__nv_reservedSMEM_offset_0_alias:
	.zero		0
	.zero		64


//--------------------- .nv.constant0.materialMiss --------------------------
	.section	.nv.constant0.materialMiss,"a",@progbits
	.sectionflags	@""
	.align	4
.nv.constant0.materialMiss:
	.zero		896


//--------------------- .nv.constant0.materialHit --------------------------
	.section	.nv.constant0.materialHit,"a",@progbits
	.sectionflags	@""
	.align	4
.nv.constant0.materialHit:
	.zero		896


//--------------------- .nv.constant0.exception   --------------------------
	.section	.nv.constant0.exception,"a",@progbits
	.sectionflags	@""
	.align	4
.nv.constant0.exception:
	.zero		896


//--------------------- .nv.constant0.generatePrimaryRay --------------------------
	.section	.nv.constant0.generatePrimaryRay,"a",@progbits
	.sectionflags	@""
	.align	4
.nv.constant0.generatePrimaryRay:
	.zero		896


//--------------------- SYMBOLS --------------------------

	.type		.nv.reservedSmem.offset0,@object
	.size		.nv.reservedSmem.offset0,0x4
